	.headerflags	@"EF_CUDA_TEXMODE_UNIFIED EF_CUDA_64BIT_ADDRESS EF_CUDA_ACCELERATORS EF_CUDA_SM90 EF_CUDA_VIRTUAL_SM(EF_CUDA_SM90)"
	.elftype	@"ET_EXEC"


//--------------------- .nv.info                  --------------------------
	.section	.nv.info,"",@"SHT_CUDA_INFO"
	.align	4


	//----- nvinfo : EIATTR_REGCOUNT
	.align		4
        /*0000*/ 	.byte	0x04, 0x2f
        /*0002*/ 	.short	(.L_3 - .L_2)
	.align		4
.L_2:
        /*0004*/ 	.word	index@(triton_poi_fused__native_batch_norm_legit_no_training_add_2)
        /*0008*/ 	.word	0x00000028


	//----- nvinfo : EIATTR_MIN_STACK_SIZE
	.align		4
.L_3:
        /*000c*/ 	.byte	0x04, 0x12
        /*000e*/ 	.short	(.L_5 - .L_4)
	.align		4
.L_4:
        /*0010*/ 	.word	index@(triton_poi_fused__native_batch_norm_legit_no_training_add_2)
        /*0014*/ 	.word	0x00000000


	//----- nvinfo : EIATTR_FRAME_SIZE
	.align		4
.L_5:
        /*0018*/ 	.byte	0x04, 0x11
        /*001a*/ 	.short	(.L_7 - .L_6)
	.align		4
.L_6:
        /*001c*/ 	.word	index@(triton_poi_fused__native_batch_norm_legit_no_training_add_2)
        /*0020*/ 	.word	0x00000000


	//----- nvinfo : EIATTR_MIN_STACK_SIZE
	.align		4
.L_7:
        /*0024*/ 	.byte	0x04, 0x12
        /*0026*/ 	.short	(.L_9 - .L_8)
	.align		4
.L_8:
        /*0028*/ 	.word	index@(triton_poi_fused__native_batch_norm_legit_no_training_add_2)
        /*002c*/ 	.word	0x00000000
.L_9:


//--------------------- .nv.info.triton_poi_fused__native_batch_norm_legit_no_training_add_2 --------------------------
	.section	.nv.info.triton_poi_fused__native_batch_norm_legit_no_training_add_2,"",@"SHT_CUDA_INFO"
	.sectionflags	@""
	.align	4


	//----- nvinfo : EIATTR_CUDA_API_VERSION
	.align		4
        /*0000*/ 	.byte	0x04, 0x37
        /*0002*/ 	.short	(.L_11 - .L_10)
.L_10:
        /*0004*/ 	.word	0x0000007c


	//----- nvinfo : EIATTR_KPARAM_INFO
	.align		4
.L_11:
        /*0008*/ 	.byte	0x04, 0x17
        /*000a*/ 	.short	(.L_13 - .L_12)
.L_12:
        /*000c*/ 	.word	0x00000000
        /*0010*/ 	.short	0x0008
        /*0012*/ 	.short	0x003c
        /*0014*/ 	.byte	0x00, 0xf0, 0x11, 0x00


	//----- nvinfo : EIATTR_KPARAM_INFO
	.align		4
.L_13:
        /*0018*/ 	.byte	0x04, 0x17
        /*001a*/ 	.short	(.L_15 - .L_14)
.L_14:
        /*001c*/ 	.word	0x00000000
        /*0020*/ 	.short	0x0007
        /*0022*/ 	.short	0x0038
        /*0024*/ 	.byte	0x00, 0xf0, 0x11, 0x00


	//----- nvinfo : EIATTR_KPARAM_INFO
	.align		4
.L_15:
        /*0028*/ 	.byte	0x04, 0x17
        /*002a*/ 	.short	(.L_17 - .L_16)
.L_16:
        /*002c*/ 	.word	0x00000000
        /*0030*/ 	.short	0x0006
        /*0032*/ 	.short	0x0030
        /*0034*/ 	.byte	0x00, 0xf4, 0x21, 0x00


	//----- nvinfo : EIATTR_KPARAM_INFO
	.align		4
.L_17:
        /*0038*/ 	.byte	0x04, 0x17
        /*003a*/ 	.short	(.L_19 - .L_18)
.L_18:
        /*003c*/ 	.word	0x00000000
        /*0040*/ 	.short	0x0005
        /*0042*/ 	.short	0x0028
        /*0044*/ 	.byte	0x00, 0xf4, 0x21, 0x00


	//----- nvinfo : EIATTR_KPARAM_INFO
	.align		4
.L_19:
        /*0048*/ 	.byte	0x04, 0x17
        /*004a*/ 	.short	(.L_21 - .L_20)
.L_20:
        /*004c*/ 	.word	0x00000000
        /*0050*/ 	.short	0x0004
        /*0052*/ 	.short	0x0020
        /*0054*/ 	.byte	0x00, 0xf4, 0x21, 0x00


	//----- nvinfo : EIATTR_KPARAM_INFO
	.align		4
.L_21:
        /*0058*/ 	.byte	0x04, 0x17
        /*005a*/ 	.short	(.L_23 - .L_22)
.L_22:
        /*005c*/ 	.word	0x00000000
        /*0060*/ 	.short	0x0003
        /*0062*/ 	.short	0x0018
        /*0064*/ 	.byte	0x00, 0xf4, 0x21, 0x00


	//----- nvinfo : EIATTR_KPARAM_INFO
	.align		4
.L_23:
        /*0068*/ 	.byte	0x04, 0x17
        /*006a*/ 	.short	(.L_25 - .L_24)
.L_24:
        /*006c*/ 	.word	0x00000000
        /*0070*/ 	.short	0x0002
        /*0072*/ 	.short	0x0010
        /*0074*/ 	.byte	0x00, 0xf4, 0x21, 0x00


	//----- nvinfo : EIATTR_KPARAM_INFO
	.align		4
.L_25:
        /*0078*/ 	.byte	0x04, 0x17
        /*007a*/ 	.short	(.L_27 - .L_26)
.L_26:
        /*007c*/ 	.word	0x00000000
        /*0080*/ 	.short	0x0001
        /*0082*/ 	.short	0x0008
        /*0084*/ 	.byte	0x00, 0xf4, 0x21, 0x00


	//----- nvinfo : EIATTR_KPARAM_INFO
	.align		4
.L_27:
        /*0088*/ 	.byte	0x04, 0x17
        /*008a*/ 	.short	(.L_29 - .L_28)
.L_28:
        /*008c*/ 	.word	0x00000000
        /*0090*/ 	.short	0x0000
        /*0092*/ 	.short	0x0000
        /*0094*/ 	.byte	0x00, 0xf4, 0x21, 0x00


	//----- nvinfo : EIATTR_SPARSE_MMA_MASK
	.align		4
.L_29:
        /*0098*/ 	.byte	0x03, 0x50
        /*009a*/ 	.short	0x0000


	//----- nvinfo : EIATTR_MAXREG_COUNT
	.align		4
        /*009c*/ 	.byte	0x03, 0x1b
        /*009e*/ 	.short	0x00ff


	//----- nvinfo : EIATTR_EXIT_INSTR_OFFSETS
	.align		4
        /*00a0*/ 	.byte	0x04, 0x1c
        /*00a2*/ 	.short	(.L_31 - .L_30)


	//   ....[0]....
.L_30:
        /*00a4*/ 	.word	0x00001130


	//   ....[1]....
        /*00a8*/ 	.word	0x00001180


	//----- nvinfo : EIATTR_REQNTID
	.align		4
.L_31:
        /*00ac*/ 	.byte	0x04, 0x10
        /*00ae*/ 	.short	(.L_33 - .L_32)
.L_32:
        /*00b0*/ 	.word	0x00000100
        /*00b4*/ 	.word	0x00000001
        /*00b8*/ 	.word	0x00000001


	//----- nvinfo : EIATTR_CBANK_PARAM_SIZE
	.align		4
.L_33:
        /*00bc*/ 	.byte	0x03, 0x19
        /*00be*/ 	.short	0x0040


	//----- nvinfo : EIATTR_PARAM_CBANK
	.align		4
        /*00c0*/ 	.byte	0x04, 0x0a
        /*00c2*/ 	.short	(.L_35 - .L_34)
	.align		4
.L_34:
        /*00c4*/ 	.word	index@(.nv.constant0.triton_poi_fused__native_batch_norm_legit_no_training_add_2)
        /*00c8*/ 	.short	0x0210
        /*00ca*/ 	.short	0x0040


	//----- nvinfo : EIATTR_SW_WAR
	.align		4
.L_35:
        /*00cc*/ 	.byte	0x04, 0x36
        /*00ce*/ 	.short	(.L_37 - .L_36)
.L_36:
        /*00d0*/ 	.word	0x00000008
.L_37:


//--------------------- .nv.callgraph             --------------------------
	.section	.nv.callgraph,"",@"SHT_CUDA_CALLGRAPH"
	.align	4
	.sectionentsize	8
	.align		4
        /*0000*/ 	.word	0x00000000
	.align		4
        /*0004*/ 	.word	0xffffffff
	.align		4
        /*0008*/ 	.word	0x00000000
	.align		4
        /*000c*/ 	.word	0xfffffffe
	.align		4
        /*0010*/ 	.word	0x00000000
	.align		4
        /*0014*/ 	.word	0xfffffffd
	.align		4
        /*0018*/ 	.word	0x00000000
	.align		4
        /*001c*/ 	.word	0xfffffffc


//--------------------- .nv.constant4             --------------------------
	.section	.nv.constant4,"a",@progbits
	.align	8
	.align		8
.nv.constant4:
        /*0000*/ 	.dword	_$_str
	.align		8
        /*0008*/ 	.dword	_$_str_$_2


//--------------------- .text.triton_poi_fused__native_batch_norm_legit_no_training_add_2 --------------------------
	.section	.text.triton_poi_fused__native_batch_norm_legit_no_training_add_2,"ax",@progbits
	.sectionflags	@"SHF_BARRIERS=1"
	.align	128
        .global         triton_poi_fused__native_batch_norm_legit_no_training_add_2
        .type           triton_poi_fused__native_batch_norm_legit_no_training_add_2,@function
        .size           triton_poi_fused__native_batch_norm_legit_no_training_add_2,(.L_x_1 - triton_poi_fused__native_batch_norm_legit_no_training_add_2)
        .other          triton_poi_fused__native_batch_norm_legit_no_training_add_2,@"STO_CUDA_ENTRY STV_DEFAULT"
triton_poi_fused__native_batch_norm_legit_no_training_add_2:
.text.triton_poi_fused__native_batch_norm_legit_no_training_add_2:
[----:B------:R-:W0:Y:S01]  /*0000*/  LDC R1, c[0x0][0x28] ;  /* 0x00000a00ff017b82 */ /* 0x000e220000000800 */
[----:B------:R-:W1:Y:S07]  /*0010*/  S2R R0, SR_TID.X ;  /* 0x0000000000007919 */ /* 0x000e6e0000002100 */
[----:B------:R-:W2:Y:S01]  /*0020*/  LDC.64 R26, c[0x0][0x210] ;  /* 0x00008400ff1a7b82 */ /* 0x000ea20000000a00 */
[----:B------:R-:W-:Y:S02]  /*0030*/  CS2R R12, SRZ ;  /* 0x00000000000c7805 */ /* 0x000fe4000001ff00 */
[----:B------:R-:W-:Y:S01]  /*0040*/  CS2R R14, SRZ ;  /* 0x00000000000e7805 */ /* 0x000fe2000001ff00 */
[----:B------:R-:W3:Y:S01]  /*0050*/  S2R R32, SR_CTAID.X ;  /* 0x0000000000207919 */ /* 0x000ee20000002500 */
[----:B------:R-:W-:-:S02]  /*0060*/  CS2R R8, SRZ ;  /* 0x0000000000087805 */ /* 0x000fc4000001ff00 */
[----:B------:R-:W-:Y:S01]  /*0070*/  CS2R R10, SRZ ;  /* 0x00000000000a7805 */ /* 0x000fe2000001ff00 */
[----:B------:R-:W-:Y:S01]  /*0080*/  ULDC.64 UR6, c[0x0][0x208] ;  /* 0x0000820000067ab9 */ /* 0x000fe20000000a00 */
[----:B------:R-:W4:Y:S01]  /*0090*/  S2R R2, SR_CTAID.Y ;  /* 0x0000000000027919 */ /* 0x000f220000002600 */
[----:B------:R-:W5:Y:S01]  /*00a0*/  LDC.64 R24, c[0x0][0x218] ;  /* 0x00008600ff187b82 */ /* 0x000f620000000a00 */
[----:B------:R-:W-:Y:S02]  /*00b0*/  CS2R R4, SRZ ;  /* 0x0000000000047805 */ /* 0x000fe4000001ff00 */
[----:B------:R-:W-:-:S05]  /*00c0*/  CS2R R6, SRZ ;  /* 0x0000000000067805 */ /* 0x000fca000001ff00 */
[----:B------:R-:W5:Y:S01]  /*00d0*/  LDC.64 R28, c[0x0][0x220] ;  /* 0x00008800ff1c7b82 */ /* 0x000f620000000a00 */
[----:B-1----:R-:W-:Y:S02]  /*00e0*/  SHF.R.U32.HI R3, RZ, 0x5, R0 ;  /* 0x00000005ff037819 */ /* 0x002fe40000011600 */
[----:B------:R-:W-:Y:S02]  /*00f0*/  SHF.L.U32 R35, R0, 0x2, RZ ;  /* 0x0000000200237819 */ /* 0x000fe400000006ff */
[----:B---3--:R-:W-:Y:S02]  /*0100*/  SHF.L.U32 R32, R32, 0x7, RZ ;  /* 0x0000000720207819 */ /* 0x008fe400000006ff */
[----:B------:R-:W-:Y:S02]  /*0110*/  SGXT.U32 R3, R3, 0x3 ;  /* 0x000000030303781a */ /* 0x000fe40000000000 */
[----:B----4-:R-:W-:Y:S02]  /*0120*/  SHF.L.U32 R16, R2, 0x5, RZ ;  /* 0x0000000502107819 */ /* 0x010fe400000006ff */
[----:B------:R-:W-:-:S02]  /*0130*/  LOP3.LUT R35, R32, 0x7c, R35, 0xf8, !PT ;  /* 0x0000007c20237812 */ /* 0x000fc400078ef823 */
[----:B------:R-:W-:Y:S02]  /*0140*/  LOP3.LUT R18, R16, R3, RZ, 0xfc, !PT ;  /* 0x0000000310127212 */ /* 0x000fe400078efcff */
[----:B------:R-:W-:Y:S02]  /*0150*/  LOP3.LUT R20, R16, 0x8, R3, 0xfe, !PT ;  /* 0x0000000810147812 */ /* 0x000fe400078efe03 */
[----:B------:R-:W-:Y:S01]  /*0160*/  LOP3.LUT R22, R16, 0x10, R3, 0xfe, !PT ;  /* 0x0000001010167812 */ /* 0x000fe200078efe03 */
[--C-:B------:R-:W-:Y:S01]  /*0170*/  IMAD R33, R18, 0x60, R35.reuse ;  /* 0x0000006012217824 */ /* 0x100fe200078e0223 */
[----:B------:R-:W-:Y:S01]  /*0180*/  LOP3.LUT R16, R16, 0x18, R3, 0xfe, !PT ;  /* 0x0000001810107812 */ /* 0x000fe200078efe03 */
[--C-:B------:R-:W-:Y:S01]  /*0190*/  IMAD R37, R20, 0x60, R35.reuse ;  /* 0x0000006014257824 */ /* 0x100fe200078e0223 */
[----:B------:R-:W-:Y:S01]  /*01a0*/  ISETP.GE.AND P0, PT, R35, 0x60, PT ;  /* 0x000000602300780c */ /* 0x000fe20003f06270 */
[--C-:B------:R-:W-:Y:S02]  /*01b0*/  IMAD R21, R22, 0x60, R35.reuse ;  /* 0x0000006016157824 */ /* 0x100fe400078e0223 */
[----:B------:R-:W-:-:S02]  /*01c0*/  IMAD R17, R16, 0x60, R35 ;  /* 0x0000006010117824 */ /* 0x000fc400078e0223 */
[----:B--2---:R-:W-:Y:S01]  /*01d0*/  IMAD.WIDE R30, R33, 0x4, R26 ;  /* 0x00000004211e7825 */ /* 0x004fe200078e021a */
[----:B------:R-:W-:-:S03]  /*01e0*/  CS2R R18, SRZ ;  /* 0x0000000000127805 */ /* 0x000fc6000001ff00 */
[----:B------:R-:W-:-:S04]  /*01f0*/  IMAD.WIDE R36, R37, 0x4, R26 ;  /* 0x0000000425247825 */ /* 0x000fc800078e021a */
[--C-:B------:R-:W-:Y:S01]  /*0200*/  IMAD.WIDE R20, R21, 0x4, R26.reuse ;  /* 0x0000000415147825 */ /* 0x100fe200078e021a */
[----:B------:R1:W2:Y:S03]  /*0210*/  @!P0 LDG.E.EL.128 R8, desc[UR6][R36.64] ;  /* 0x0000000624088981 */ /* 0x0002a6000c2e1d00 */
[----:B------:R-:W-:Y:S01]  /*0220*/  IMAD.WIDE R26, R17, 0x4, R26 ;  /* 0x00000004111a7825 */ /* 0x000fe200078e021a */
[----:B------:R-:W-:Y:S01]  /*0230*/  CS2R R16, SRZ ;  /* 0x0000000000107805 */ /* 0x000fe2000001ff00 */
[----:B------:R3:W4:Y:S01]  /*0240*/  @!P0 LDG.E.EL.128 R12, desc[UR6][R20.64] ;  /* 0x00000006140c8981 */ /* 0x000722000c2e1d00 */
[----:B------:R-:W-:Y:S01]  /*0250*/  CS2R R22, SRZ ;  /* 0x0000000000167805 */ /* 0x000fe2000001ff00 */
[C---:B0----5:R-:W-:Y:S02]  /*0260*/  IMAD.WIDE R28, R35.reuse, 0x4, R28 ;  /* 0x00000004231c7825 */ /* 0x061fe400078e021c */
[----:B------:R0:W5:Y:S02]  /*0270*/  @!P0 LDG.E.EL.128 R4, desc[UR6][R30.64] ;  /* 0x000000061e048981 */ /* 0x000164000c2e1d00 */
[----:B-1----:R-:W-:Y:S01]  /*0280*/  IMAD.WIDE R36, R35, 0x4, R24 ;  /* 0x0000000423247825 */ /* 0x002fe200078e0218 */
[----:B------:R-:W-:Y:S01]  /*0290*/  CS2R R24, SRZ ;  /* 0x0000000000187805 */ /* 0x000fe2000001ff00 */
[----:B------:R1:W2:Y:S01]  /*02a0*/  @!P0 LDG.E.EL.128 R16, desc[UR6][R26.64] ;  /* 0x000000061a108981 */ /* 0x0002a2000c2e1d00 */
[----:B---3--:R-:W-:Y:S01]  /*02b0*/  CS2R R20, SRZ ;  /* 0x0000000000147805 */ /* 0x008fe2000001ff00 */
[----:B0-----:R-:W0:Y:S05]  /*02c0*/  LDC.64 R30, c[0x0][0x228] ;  /* 0x00008a00ff1e7b82 */ /* 0x001e2a0000000a00 */
[----:B------:R-:W2:Y:S01]  /*02d0*/  @!P0 LDG.E.EL.128 R20, desc[UR6][R36.64] ;  /* 0x0000000624148981 */ /* 0x000ea2000c2e1d00 */
[----:B-1----:R-:W-:-:S06]  /*02e0*/  CS2R R26, SRZ ;  /* 0x00000000001a7805 */ /* 0x002fcc000001ff00 */
[----:B------:R1:W3:Y:S02]  /*02f0*/  @!P0 LDG.E.EL.128 R24, desc[UR6][R28.64] ;  /* 0x000000061c188981 */ /* 0x0002e4000c2e1d00 */
[----:B-1----:R-:W-:Y:S01]  /*0300*/  CS2R R28, SRZ ;  /* 0x00000000001c7805 */ /* 0x002fe2000001ff00 */
[C---:B--2---:R-:W-:Y:S01]  /*0310*/  FADD R34, -R23.reuse, R11 ;  /* 0x0000000b17227221 */ /* 0x044fe20000000100 */
[C---:B----4-:R-:W-:Y:S01]  /*0320*/  FADD R15, -R23.reuse, R15 ;  /* 0x0000000f170f7221 */ /* 0x050fe20000000100 */
[C---:B------:R-:W-:Y:S01]  /*0330*/  FADD R19, -R23.reuse, R19 ;  /* 0x0000001317137221 */ /* 0x040fe20000000100 */
[----:B-----5:R-:W-:Y:S01]  /*0340*/  FADD R23, -R23, R7 ;  /* 0x0000000717177221 */ /* 0x020fe20000000100 */
[C---:B------:R-:W-:Y:S01]  /*0350*/  FADD R14, -R22.reuse, R14 ;  /* 0x0000000e160e7221 */ /* 0x040fe20000000100 */
[----:B------:R-:W-:Y:S01]  /*0360*/  FADD R18, -R22, R18 ;  /* 0x0000001216127221 */ /* 0x000fe20000000100 */
[----:B---3--:R-:W-:Y:S01]  /*0370*/  FADD R7, R24, 9.9999997473787516356e-06 ;  /* 0x3727c5ac18077421 */ /* 0x008fe20000000000 */
[C---:B------:R-:W-:Y:S01]  /*0380*/  FADD R24, -R22.reuse, R10 ;  /* 0x0000000a16187221 */ /* 0x040fe20000000100 */
[----:B------:R-:W-:-:S02]  /*0390*/  FADD R22, -R22, R6 ;  /* 0x0000000616167221 */ /* 0x000fc40000000100 */
[----:B------:R-:W1:Y:S01]  /*03a0*/  MUFU.SQRT R6, R7 ;  /* 0x0000000700067308 */ /* 0x000e620000002000 */
[----:B------:R-:W-:Y:S01]  /*03b0*/  FADD R25, R25, 9.9999997473787516356e-06 ;  /* 0x3727c5ac19197421 */ /* 0x000fe20000000000 */
[----:B0-----:R-:W-:Y:S01]  /*03c0*/  IMAD.WIDE R10, R35, 0x4, R30 ;  /* 0x00000004230a7825 */ /* 0x001fe200078e021e */
[----:B------:R-:W-:-:S05]  /*03d0*/  CS2R R30, SRZ ;  /* 0x00000000001e7805 */ /* 0x000fca000001ff00 */
[----:B------:R-:W0:Y:S01]  /*03e0*/  MUFU.SQRT R7, R25 ;  /* 0x0000001900077308 */ /* 0x000e220000002000 */
[----:B------:R-:W-:Y:S01]  /*03f0*/  FADD R36, R26, 9.9999997473787516356e-06 ;  /* 0x3727c5ac1a247421 */ /* 0x000fe20000000000 */
[----:B------:R-:W-:Y:S01]  /*0400*/  FADD R27, R27, 9.9999997473787516356e-06 ;  /* 0x3727c5ac1b1b7421 */ /* 0x000fe20000000000 */
[----:B------:R2:W3:Y:S01]  /*0410*/  @!P0 LDG.E.EL.128 R28, desc[UR6][R10.64] ;  /* 0x000000060a1c8981 */ /* 0x0004e2000c2e1d00 */
[C---:B-1----:R-:W-:Y:S02]  /*0420*/  FSETP.GT.AND P6, PT, R6.reuse, 8.50705917302346158658e+37, PT ;  /* 0x7e8000000600780b */ /* 0x042fe40003fc4000 */
[----:B------:R-:W-:Y:S01]  /*0430*/  FSETP.GEU.AND P1, PT, R6, 1.175494350822287508e-38, PT ;  /* 0x008000000600780b */ /* 0x000fe20003f2e000 */
[C---:B------:R-:W-:Y:S01]  /*0440*/  FADD R9, -R21.reuse, R9 ;  /* 0x0000000915097221 */ /* 0x040fe20000000100 */
[C---:B------:R-:W-:Y:S01]  /*0450*/  FADD R13, -R21.reuse, R13 ;  /* 0x0000000d150d7221 */ /* 0x040fe20000000100 */
[----:B------:R1:W-:Y:S01]  /*0460*/  MUFU.SQRT R25, R27 ;  /* 0x0000001b00197308 */ /* 0x0003e20000002000 */
[C---:B--2---:R-:W-:Y:S01]  /*0470*/  FADD R10, -R21.reuse, R17 ;  /* 0x00000011150a7221 */ /* 0x044fe20000000100 */
[----:B------:R-:W-:Y:S01]  /*0480*/  FADD R21, -R21, R5 ;  /* 0x0000000515157221 */ /* 0x000fe20000000100 */
[C---:B------:R-:W-:Y:S01]  /*0490*/  FADD R26, -R20.reuse, R8 ;  /* 0x00000008141a7221 */ /* 0x040fe20000000100 */
[C---:B------:R-:W-:Y:S01]  /*04a0*/  FADD R12, -R20.reuse, R12 ;  /* 0x0000000c140c7221 */ /* 0x040fe20000000100 */
[----:B------:R-:W-:-:S03]  /*04b0*/  FADD R5, -R20, R16 ;  /* 0x0000001014057221 */ /* 0x000fc60000000100 */
[----:B------:R-:W2:Y:S01]  /*04c0*/  MUFU.SQRT R11, R36 ;  /* 0x00000024000b7308 */ /* 0x000ea20000002000 */
[----:B------:R-:W-:Y:S01]  /*04d0*/  @P6 FMUL R6, R6, 0.25 ;  /* 0x3e80000006066820 */ /* 0x000fe20000400000 */
[----:B------:R-:W-:Y:S01]  /*04e0*/  FADD R20, -R20, R4 ;  /* 0x0000000414147221 */ /* 0x000fe20000000100 */
[----:B------:R-:W-:Y:S01]  /*04f0*/  HFMA2.MMA R4, -RZ, RZ, 1.625, 0 ;  /* 0x3e800000ff047435 */ /* 0x000fe200000001ff */
[C---:B0-----:R-:W-:Y:S01]  /*0500*/  FSETP.GT.AND P2, PT, R7.reuse, 8.50705917302346158658e+37, PT ;  /* 0x7e8000000700780b */ /* 0x041fe20003f44000 */
[----:B------:R-:W-:Y:S01]  /*0510*/  @!P1 FMUL R6, R6, 16777216 ;  /* 0x4b80000006069820 */ /* 0x000fe20000400000 */
[----:B------:R-:W-:-:S05]  /*0520*/  FSETP.GEU.AND P3, PT, R7, 1.175494350822287508e-38, PT ;  /* 0x008000000700780b */ /* 0x000fca0003f6e000 */
[----:B------:R-:W0:Y:S02]  /*0530*/  MUFU.RCP R6, R6 ;  /* 0x0000000600067308 */ /* 0x000e240000001000 */
[----:B-1----:R-:W-:Y:S02]  /*0540*/  FSEL R27, R4, 1, P6 ;  /* 0x3f800000041b7808 */ /* 0x002fe40003000000 */
[----:B--2---:R-:W-:Y:S02]  /*0550*/  FSETP.GT.AND P4, PT, R11, 8.50705917302346158658e+37, PT ;  /* 0x7e8000000b00780b */ /* 0x004fe40003f84000 */
[----:B------:R-:W-:Y:S01]  /*0560*/  FSETP.GT.AND P6, PT, R25, 8.50705917302346158658e+37, PT ;  /* 0x7e8000001900780b */ /* 0x000fe20003fc4000 */
[----:B------:R-:W-:Y:S01]  /*0570*/  @P2 FMUL R7, R7, 0.25 ;  /* 0x3e80000007072820 */ /* 0x000fe20000400000 */
[----:B------:R-:W-:Y:S01]  /*0580*/  FSETP.GEU.AND P5, PT, R11, 1.175494350822287508e-38, PT ;  /* 0x008000000b00780b */ /* 0x000fe20003fae000 */
[----:B------:R-:W-:Y:S01]  /*0590*/  @!P1 FMUL R27, R27, 16777216 ;  /* 0x4b8000001b1b9820 */ /* 0x000fe20000400000 */
[----:B------:R-:W-:Y:S01]  /*05a0*/  FSETP.GEU.AND P1, PT, R25, 1.175494350822287508e-38, PT ;  /* 0x008000001900780b */ /* 0x000fe20003f2e000 */
[----:B------:R-:W-:-:S04]  /*05b0*/  @!P3 FMUL R7, R7, 16777216 ;  /* 0x4b8000000707b820 */ /* 0x000fc80000400000 */
[----:B------:R1:W2:Y:S01]  /*05c0*/  MUFU.RCP R8, R7 ;  /* 0x0000000700087308 */ /* 0x0002a20000001000 */
[----:B0-----:R-:W-:Y:S01]  /*05d0*/  FMUL R27, R6, R27 ;  /* 0x0000001b061b7220 */ /* 0x001fe20000400000 */
[----:B------:R-:W-:Y:S02]  /*05e0*/  @P4 FMUL R11, R11, 0.25 ;  /* 0x3e8000000b0b4820 */ /* 0x000fe40000400000 */
[----:B------:R-:W-:Y:S01]  /*05f0*/  @P6 FMUL R25, R25, 0.25 ;  /* 0x3e80000019196820 */ /* 0x000fe20000400000 */
[----:B------:R-:W-:Y:S01]  /*0600*/  FSEL R37, R4, 1, P2 ;  /* 0x3f80000004257808 */ /* 0x000fe20001000000 */
[----:B-1----:R-:W0:Y:S01]  /*0610*/  LDC.64 R6, c[0x0][0x230] ;  /* 0x00008c00ff067b82 */ /* 0x002e220000000a00 */
[----:B------:R-:W-:Y:S01]  /*0620*/  @!P5 FMUL R11, R11, 16777216 ;  /* 0x4b8000000b0bd820 */ /* 0x000fe20000400000 */
[----:B------:R-:W-:Y:S02]  /*0630*/  @!P1 FMUL R25, R25, 16777216 ;  /* 0x4b80000019199820 */ /* 0x000fe40000400000 */
[----:B------:R-:W-:Y:S01]  /*0640*/  @!P3 FMUL R37, R37, 16777216 ;  /* 0x4b8000002525b820 */ /* 0x000fe20000400000 */
[----:B------:R-:W1:Y:S03]  /*0650*/  MUFU.RCP R16, R11 ;  /* 0x0000000b00107308 */ /* 0x000e660000001000 */
[----:B--2---:R-:W-:Y:S01]  /*0660*/  FMUL R8, R8, R37 ;  /* 0x0000002508087220 */ /* 0x004fe20000400000 */
[----:B------:R-:W-:-:S04]  /*0670*/  FSEL R37, R4, 1, P4 ;  /* 0x3f80000004257808 */ /* 0x000fc80002000000 */
[----:B------:R-:W2:Y:S01]  /*0680*/  MUFU.RCP R17, R25 ;  /* 0x0000001900117308 */ /* 0x000ea20000001000 */
[----:B------:R-:W-:Y:S01]  /*0690*/  FSEL R4, R4, 1, P6 ;  /* 0x3f80000004047808 */ /* 0x000fe20003000000 */
[----:B------:R-:W-:-:S04]  /*06a0*/  @!P5 FMUL R37, R37, 16777216 ;  /* 0x4b8000002525d820 */ /* 0x000fc80000400000 */
[----:B------:R-:W-:Y:S01]  /*06b0*/  @!P1 FMUL R4, R4, 16777216 ;  /* 0x4b80000004049820 */ /* 0x000fe20000400000 */
[----:B-1----:R-:W-:Y:S01]  /*06c0*/  FMUL R16, R16, R37 ;  /* 0x0000002510107220 */ /* 0x002fe20000400000 */
[----:B------:R-:W-:Y:S01]  /*06d0*/  FMUL R11, R5, R27 ;  /* 0x0000001b050b7220 */ /* 0x000fe20000400000 */
[----:B0-----:R-:W-:Y:S01]  /*06e0*/  IMAD.WIDE R36, R35, 0x4, R6 ;  /* 0x0000000423247825 */ /* 0x001fe200078e0206 */
[----:B------:R-:W-:-:S03]  /*06f0*/  CS2R R6, SRZ ;  /* 0x0000000000067805 */ /* 0x000fc6000001ff00 */
[----:B--2---:R-:W-:Y:S01]  /*0700*/  FMUL R17, R17, R4 ;  /* 0x0000000411117220 */ /* 0x004fe20000400000 */
[----:B------:R-:W-:-:S06]  /*0710*/  CS2R R4, SRZ ;  /* 0x0000000000047805 */ /* 0x000fcc000001ff00 */
[----:B------:R0:W3:Y:S02]  /*0720*/  @!P0 LDG.E.EL.128 R4, desc[UR6][R36.64] ;  /* 0x0000000624048981 */ /* 0x0000e4000c2e1d00 */
[----:B0-----:R-:W0:Y:S01]  /*0730*/  LDC.64 R36, c[0x0][0x238] ;  /* 0x00008e00ff247b82 */ /* 0x001e220000000a00 */
[-C--:B------:R-:W-:Y:S01]  /*0740*/  FMUL R20, R20, R27.reuse ;  /* 0x0000001b14147220 */ /* 0x080fe20000400000 */
[-C--:B------:R-:W-:Y:S01]  /*0750*/  FMUL R26, R26, R27.reuse ;  /* 0x0000001b1a1a7220 */ /* 0x080fe20000400000 */
[----:B------:R-:W-:Y:S01]  /*0760*/  FMUL R12, R12, R27 ;  /* 0x0000001b0c0c7220 */ /* 0x000fe20000400000 */
        /* <DEDUP_REMOVED lines=9> */
[-CC-:B---3--:R-:W-:Y:S01]  /*0800*/  FFMA R20, R20, R28.reuse, R4.reuse ;  /* 0x0000001c14147223 */ /* 0x188fe20000000004 */
[-CC-:B------:R-:W-:Y:S01]  /*0810*/  FFMA R26, R26, R28.reuse, R4.reuse ;  /* 0x0000001c1a1a7223 */ /* 0x180fe20000000004 */
[-CC-:B------:R-:W-:Y:S01]  /*0820*/  FFMA R12, R12, R28.reuse, R4.reuse ;  /* 0x0000001c0c0c7223 */ /* 0x180fe20000000004 */
[----:B------:R-:W-:Y:S01]  /*0830*/  FFMA R4, R11, R28, R4 ;  /* 0x0000001c0b047223 */ /* 0x000fe20000000004 */
[----:B------:R-:W-:Y:S01]  /*0840*/  FMUL R28, R21, R8 ;  /* 0x00000008151c7220 */ /* 0x000fe20000400000 */
[-CC-:B------:R-:W-:Y:S01]  /*0850*/  FFMA R25, R9, R29.reuse, R5.reuse ;  /* 0x0000001d09197223 */ /* 0x180fe20000000005 */
[----:B------:R-:W-:-:S02]  /*0860*/  FFMA R13, R13, R29, R5 ;  /* 0x0000001d0d0d7223 */ /* 0x000fc40000000005 */
[-CC-:B------:R-:W-:Y:S01]  /*0870*/  FFMA R21, R28, R29.reuse, R5.reuse ;  /* 0x0000001d1c157223 */ /* 0x180fe20000000005 */
[----:B------:R-:W-:Y:S01]  /*0880*/  FFMA R5, R10, R29, R5 ;  /* 0x0000001d0a057223 */ /* 0x000fe20000000005 */
[----:B------:R-:W-:Y:S02]  /*0890*/  CS2R R8, SRZ ;  /* 0x0000000000087805 */ /* 0x000fe4000001ff00 */
[----:B------:R-:W-:Y:S01]  /*08a0*/  CS2R R10, SRZ ;  /* 0x00000000000a7805 */ /* 0x000fe2000001ff00 */
[----:B0-----:R-:W-:-:S05]  /*08b0*/  IMAD.WIDE R28, R33, 0x4, R36 ;  /* 0x00000004211c7825 */ /* 0x001fca00078e0224 */
[----:B------:R0:W2:Y:S01]  /*08c0*/  @!P0 LDG.E.EL.128 R8, desc[UR6][R28.64] ;  /* 0x000000061c088981 */ /* 0x0000a2000c2e1d00 */
[--C-:B------:R-:W-:Y:S01]  /*08d0*/  FFMA R22, R22, R30, R6.reuse ;  /* 0x0000001e16167223 */ /* 0x100fe20000000006 */
[----:B0-----:R-:W-:Y:S01]  /*08e0*/  FMUL R29, R14, R16 ;  /* 0x000000100e1d7220 */ /* 0x001fe20000400000 */
[-CC-:B------:R-:W-:Y:S01]  /*08f0*/  FFMA R14, R24, R30.reuse, R6.reuse ;  /* 0x0000001e180e7223 */ /* 0x180fe20000000006 */
[----:B------:R-:W-:Y:S02]  /*0900*/  SHF.L.U32 R24, R2, 0x5, RZ ;  /* 0x0000000502187819 */ /* 0x000fe400000006ff */
[-CC-:B------:R-:W-:Y:S01]  /*0910*/  FFMA R15, R29, R30.reuse, R6.reuse ;  /* 0x0000001e1d0f7223 */ /* 0x180fe20000000006 */
[----:B------:R-:W-:Y:S01]  /*0920*/  FFMA R30, R18, R30, R6 ;  /* 0x0000001e121e7223 */ /* 0x000fe20000000006 */
[----:B------:R-:W-:Y:S01]  /*0930*/  SHF.L.U32 R6, R0, 0x2, RZ ;  /* 0x0000000200067819 */ /* 0x000fe200000006ff */
[----:B------:R-:W-:Y:S01]  /*0940*/  FMUL R28, R34, R17 ;  /* 0x00000011221c7220 */ /* 0x000fe20000400000 */
[----:B------:R-:W-:Y:S01]  /*0950*/  FFMA R29, R23, R31, R7 ;  /* 0x0000001f171d7223 */ /* 0x000fe20000000007 */
[----:B------:R-:W-:-:S02]  /*0960*/  LOP3.LUT R17, R24, 0x8, R3, 0xfe, !PT ;  /* 0x0000000818117812 */ /* 0x000fc400078efe03 */
[----:B------:R-:W-:Y:S02]  /*0970*/  LOP3.LUT R16, R32, 0x7c, R6, 0xf8, !PT ;  /* 0x0000007c20107812 */ /* 0x000fe400078ef806 */
[----:B------:R-:W-:Y:S02]  /*0980*/  LOP3.LUT R23, R24, 0x18, R3, 0xfe, !PT ;  /* 0x0000001818177812 */ /* 0x000fe400078efe03 */
[----:B------:R-:W-:Y:S01]  /*0990*/  LOP3.LUT R3, R24, 0x10, R3, 0xfe, !PT ;  /* 0x0000001018037812 */ /* 0x000fe200078efe03 */
[-CC-:B------:R-:W-:Y:S01]  /*09a0*/  FFMA R28, R28, R31.reuse, R7.reuse ;  /* 0x0000001f1c1c7223 */ /* 0x180fe20000000007 */
[-CC-:B------:R-:W-:Y:S01]  /*09b0*/  FFMA R27, R27, R31.reuse, R7.reuse ;  /* 0x0000001f1b1b7223 */ /* 0x180fe20000000007 */
[--C-:B------:R-:W-:Y:S02]  /*09c0*/  IMAD R35, R17, 0x60, R16.reuse ;  /* 0x0000006011237824 */ /* 0x100fe400078e0210 */
[----:B------:R-:W-:Y:S01]  /*09d0*/  FFMA R7, R19, R31, R7 ;  /* 0x0000001f13077223 */ /* 0x000fe20000000007 */
[--C-:B------:R-:W-:Y:S01]  /*09e0*/  IMAD R23, R23, 0x60, R16.reuse ;  /* 0x0000006017177824 */ /* 0x100fe200078e0210 */
[----:B------:R-:W-:Y:S01]  /*09f0*/  CS2R R18, SRZ ;  /* 0x0000000000127805 */ /* 0x000fe2000001ff00 */
[----:B------:R-:W-:Y:S01]  /*0a00*/  IMAD R31, R3, 0x60, R16 ;  /* 0x00000060031f7824 */ /* 0x000fe200078e0210 */
[----:B------:R-:W-:Y:S01]  /*0a10*/  CS2R R16, SRZ ;  /* 0x0000000000107805 */ /* 0x000fe2000001ff00 */
[----:B------:R-:W-:-:S05]  /*0a20*/  IMAD.WIDE R34, R35, 0x4, R36 ;  /* 0x0000000423227825 */ /* 0x000fca00078e0224 */
[----:B------:R0:W3:Y:S02]  /*0a30*/  @!P0 LDG.E.EL.128 R16, desc[UR6][R34.64] ;  /* 0x0000000622108981 */ /* 0x0000e4000c2e1d00 */
[----:B0-----:R-:W-:-:S04]  /*0a40*/  IMAD.WIDE R34, R31, 0x4, R36 ;  /* 0x000000041f227825 */ /* 0x001fc800078e0224 */
[----:B------:R-:W-:-:S04]  /*0a50*/  IMAD.WIDE R36, R23, 0x4, R36 ;  /* 0x0000000417247825 */ /* 0x000fc800078e0224 */
[----:B--2---:R-:W-:Y:S01]  /*0a60*/  FADD R3, R20, R8 ;  /* 0x0000000814037221 */ /* 0x004fe20000000000 */
[----:B------:R-:W-:Y:S01]  /*0a70*/  FADD R31, R21, R9 ;  /* 0x00000009151f7221 */ /* 0x000fe20000000000 */
[----:B------:R-:W-:Y:S01]  /*0a80*/  FADD R33, R22, R10 ;  /* 0x0000000a16217221 */ /* 0x000fe20000000000 */
[----:B------:R-:W-:Y:S02]  /*0a90*/  CS2R R20, SRZ ;  /* 0x0000000000147805 */ /* 0x000fe4000001ff00 */
[----:B------:R-:W-:Y:S01]  /*0aa0*/  CS2R R22, SRZ ;  /* 0x0000000000167805 */ /* 0x000fe2000001ff00 */
[----:B------:R-:W-:Y:S01]  /*0ab0*/  FADD R29, R29, R11 ;  /* 0x0000000b1d1d7221 */ /* 0x000fe20000000000 */
[----:B------:R-:W-:Y:S02]  /*0ac0*/  CS2R R8, SRZ ;  /* 0x0000000000087805 */ /* 0x000fe4000001ff00 */
[----:B------:R-:W-:Y:S02]  /*0ad0*/  CS2R R10, SRZ ;  /* 0x00000000000a7805 */ /* 0x000fe4000001ff00 */
[----:B------:R0:W2:Y:S04]  /*0ae0*/  @!P0 LDG.E.EL.128 R20, desc[UR6][R34.64] ;  /* 0x0000000622148981 */ /* 0x0000a8000c2e1d00 */
[----:B------:R1:W4:Y:S01]  /*0af0*/  @!P0 LDG.E.EL.128 R8, desc[UR6][R36.64] ;  /* 0x0000000624088981 */ /* 0x000322000c2e1d00 */
[----:B------:R-:W5:Y:S01]  /*0b00*/  S2UR UR5, SR_CgaCtaId ;  /* 0x00000000000579c3 */ /* 0x000f620000008800 */
[----:B------:R-:W-:Y:S01]  /*0b10*/  UMOV UR4, 0x400 ;  /* 0x0000040000047882 */ /* 0x000fe20000000000 */
[----:B0-----:R-:W-:-:S04]  /*0b20*/  SHF.L.U32 R34, R0, 0x7, RZ ;  /* 0x0000000700227819 */ /* 0x001fc800000006ff */
[----:B------:R-:W-:Y:S01]  /*0b30*/  LOP3.LUT R34, R34, 0xf80, RZ, 0xc0, !PT ;  /* 0x00000f8022227812 */ /* 0x000fe200078ec0ff */
[----:B---3--:R-:W-:Y:S01]  /*0b40*/  FADD R16, R26, R16 ;  /* 0x000000101a107221 */ /* 0x008fe20000000000 */
[----:B------:R-:W-:Y:S01]  /*0b50*/  SHF.R.U32.HI R26, RZ, 0x5, R0 ;  /* 0x00000005ff1a7819 */ /* 0x000fe20000011600 */
[----:B-----5:R-:W-:-:S03]  /*0b60*/  UPRMT UR4, UR5, 0x654, UR4 ;  /* 0x0000065405047896 */ /* 0x020fc60008000004 */
[----:B------:R-:W-:-:S03]  /*0b70*/  SGXT.U32 R35, R26, 0x3 ;  /* 0x000000031a23781a */ /* 0x000fc60000000000 */
[C---:B------:R-:W-:Y:S02]  /*0b80*/  LEA.HI R26, R34.reuse, UR4, RZ, 0x1f ;  /* 0x00000004221a7c11 */ /* 0x040fe4000f8ff8ff */
[C---:B------:R-:W-:Y:S01]  /*0b90*/  LOP3.LUT R35, R34.reuse, R35, RZ, 0xfc, !PT ;  /* 0x0000002322237212 */ /* 0x040fe200078efcff */
[----:B------:R-:W-:Y:S01]  /*0ba0*/  FADD R25, R25, R17 ;  /* 0x0000001119197221 */ /* 0x000fe20000000000 */
[C---:B-1----:R-:W-:Y:S02]  /*0bb0*/  LOP3.LUT R36, R34.reuse, 0x40, RZ, 0xfc, !PT ;  /* 0x0000004022247812 */ /* 0x042fe400078efcff */
[----:B------:R-:W-:Y:S02]  /*0bc0*/  LEA R17, R35, R26, 0x2 ;  /* 0x0000001a23117211 */ /* 0x000fe400078e10ff */
[C---:B------:R-:W-:Y:S02]  /*0bd0*/  LOP3.LUT R26, R34.reuse, 0x20, RZ, 0xfc, !PT ;  /* 0x00000020221a7812 */ /* 0x040fe400078efcff */
[----:B------:R-:W-:-:S02]  /*0be0*/  LOP3.LUT R37, R34, 0x60, RZ, 0xfc, !PT ;  /* 0x0000006022257812 */ /* 0x000fc400078efcff */
[----:B------:R-:W-:Y:S02]  /*0bf0*/  LEA.HI R26, R26, UR4, RZ, 0x1f ;  /* 0x000000041a1a7c11 */ /* 0x000fe4000f8ff8ff */
[----:B------:R-:W-:Y:S02]  /*0c00*/  LEA.HI R34, R36, UR4, RZ, 0x1f ;  /* 0x0000000424227c11 */ /* 0x000fe4000f8ff8ff */
[----:B------:R-:W-:Y:S02]  /*0c10*/  LEA.HI R36, R37, UR4, RZ, 0x1f ;  /* 0x0000000425247c11 */ /* 0x000fe4000f8ff8ff */
[C---:B------:R-:W-:Y:S02]  /*0c20*/  LEA R26, R35.reuse, R26, 0x2 ;  /* 0x0000001a231a7211 */ /* 0x040fe400078e10ff */
[C---:B------:R-:W-:Y:S02]  /*0c30*/  LEA R34, R35.reuse, R34, 0x2 ;  /* 0x0000002223227211 */ /* 0x040fe400078e10ff */
[----:B------:R-:W-:Y:S01]  /*0c40*/  LEA R36, R35, R36, 0x2 ;  /* 0x0000002423247211 */ /* 0x000fe200078e10ff */
[----:B------:R0:W-:Y:S01]  /*0c50*/  STS [R17], R3 ;  /* 0x0000000311007388 */ /* 0x0001e20000000800 */
[----:B------:R-:W-:-:S03]  /*0c60*/  FADD R19, R28, R19 ;  /* 0x000000131c137221 */ /* 0x000fc60000000000 */
[----:B------:R-:W-:Y:S04]  /*0c70*/  STS [R26+0x80], R31 ;  /* 0x0000801f1a007388 */ /* 0x000fe80000000800 */
[----:B------:R-:W-:Y:S01]  /*0c80*/  STS [R34+0x100], R33 ;  /* 0x0001002122007388 */ /* 0x000fe20000000800 */
[----:B0-----:R-:W-:-:S03]  /*0c90*/  FADD R3, R14, R18 ;  /* 0x000000120e037221 */ /* 0x001fc60000000000 */
[----:B------:R-:W-:Y:S04]  /*0ca0*/  STS [R36+0x180], R29 ;  /* 0x0001801d24007388 */ /* 0x000fe80000000800 */
[----:B------:R-:W-:Y:S04]  /*0cb0*/  STS [R17+0x20], R16 ;  /* 0x0000201011007388 */ /* 0x000fe80000000800 */
[----:B------:R-:W-:Y:S04]  /*0cc0*/  STS [R26+0xa0], R25 ;  /* 0x0000a0191a007388 */ /* 0x000fe80000000800 */
[----:B------:R0:W-:Y:S04]  /*0cd0*/  STS [R34+0x120], R3 ;  /* 0x0001200322007388 */ /* 0x0001e80000000800 */
[----:B------:R1:W-:Y:S01]  /*0ce0*/  STS [R36+0x1a0], R19 ;  /* 0x0001a01324007388 */ /* 0x0003e20000000800 */
[----:B------:R-:W-:-:S04]  /*0cf0*/  SHF.L.U32 R14, R0, 0x2, RZ ;  /* 0x00000002000e7819 */ /* 0x000fc800000006ff */
[----:B0-----:R-:W-:Y:S02]  /*0d00*/  LOP3.LUT R3, R14, 0x3fc, RZ, 0xc0, !PT ;  /* 0x000003fc0e037812 */ /* 0x001fe400078ec0ff */
[----:B------:R-:W-:Y:S02]  /*0d10*/  LOP3.LUT R6, R24, 0x1c, R6, 0xf8, !PT ;  /* 0x0000001c18067812 */ /* 0x000fe400078ef806 */
[----:B------:R-:W-:Y:S01]  /*0d20*/  ISETP.GE.AND P3, PT, R32, RZ, PT ;  /* 0x000000ff2000720c */ /* 0x000fe20003f66270 */
[----:B--2---:R-:W-:Y:S01]  /*0d30*/  FADD R12, R12, R20 ;  /* 0x000000140c0c7221 */ /* 0x004fe20000000000 */
[----:B------:R-:W-:Y:S01]  /*0d40*/  FADD R13, R13, R21 ;  /* 0x000000150d0d7221 */ /* 0x000fe20000000000 */
[----:B------:R-:W-:Y:S01]  /*0d50*/  FADD R15, R15, R22 ;  /* 0x000000160f0f7221 */ /* 0x000fe20000000000 */
[----:B------:R-:W-:Y:S01]  /*0d60*/  FADD R23, R27, R23 ;  /* 0x000000171b177221 */ /* 0x000fe20000000000 */
[----:B----4-:R-:W-:Y:S01]  /*0d70*/  FADD R4, R4, R8 ;  /* 0x0000000804047221 */ /* 0x010fe20000000000 */
[----:B------:R-:W-:Y:S01]  /*0d80*/  STS [R17+0x40], R12 ;  /* 0x0000400c11007388 */ /* 0x000fe20000000800 */
[----:B------:R-:W-:Y:S01]  /*0d90*/  FADD R5, R5, R9 ;  /* 0x0000000905057221 */ /* 0x000fe20000000000 */
[----:B-1----:R-:W-:Y:S01]  /*0da0*/  FADD R19, R30, R10 ;  /* 0x0000000a1e137221 */ /* 0x002fe20000000000 */
[----:B------:R-:W-:Y:S01]  /*0db0*/  FADD R7, R7, R11 ;  /* 0x0000000b07077221 */ /* 0x000fe20000000000 */
[----:B------:R-:W-:Y:S04]  /*0dc0*/  STS [R26+0xc0], R13 ;  /* 0x0000c00d1a007388 */ /* 0x000fe80000000800 */
[----:B------:R-:W-:Y:S04]  /*0dd0*/  STS [R34+0x140], R15 ;  /* 0x0001400f22007388 */ /* 0x000fe80000000800 */
[----:B------:R-:W-:Y:S04]  /*0de0*/  STS [R36+0x1c0], R23 ;  /* 0x0001c01724007388 */ /* 0x000fe80000000800 */
[----:B------:R0:W-:Y:S04]  /*0df0*/  STS [R17+0x60], R4 ;  /* 0x0000600411007388 */ /* 0x0001e80000000800 */
[----:B------:R1:W-:Y:S04]  /*0e00*/  STS [R26+0xe0], R5 ;  /* 0x0000e0051a007388 */ /* 0x0003e80000000800 */
[----:B------:R-:W-:Y:S04]  /*0e10*/  STS [R34+0x160], R19 ;  /* 0x0001601322007388 */ /* 0x000fe80000000800 */
[----:B------:R2:W-:Y:S01]  /*0e20*/  STS [R36+0x1e0], R7 ;  /* 0x0001e00724007388 */ /* 0x0005e20000000800 */
[----:B------:R-:W-:-:S02]  /*0e30*/  LOP3.LUT R9, R3, 0x400, RZ, 0xfc, !PT ;  /* 0x0000040003097812 */ /* 0x000fc400078efcff */
[----:B------:R-:W-:Y:S02]  /*0e40*/  LOP3.LUT R10, R3, 0x800, RZ, 0xfc, !PT ;  /* 0x00000800030a7812 */ /* 0x000fe400078efcff */
[----:B------:R-:W-:Y:S02]  /*0e50*/  SHF.L.U32 R8, R0, 0x1, RZ ;  /* 0x0000000100087819 */ /* 0x000fe400000006ff */
[----:B------:R-:W-:Y:S02]  /*0e60*/  SHF.R.U32.HI R9, RZ, 0x1, R9 ;  /* 0x00000001ff097819 */ /* 0x000fe40000011609 */
[----:B------:R-:W-:Y:S02]  /*0e70*/  SHF.R.U32.HI R10, RZ, 0x1, R10 ;  /* 0x00000001ff0a7819 */ /* 0x000fe4000001160a */
[----:B------:R-:W-:Y:S02]  /*0e80*/  LOP3.LUT R8, R8, 0x1f0, RZ, 0xc0, !PT ;  /* 0x000001f008087812 */ /* 0x000fe400078ec0ff */
[----:B------:R-:W-:-:S02]  /*0e90*/  LOP3.LUT R9, R9, 0x3f0, RZ, 0xc0, !PT ;  /* 0x000003f009097812 */ /* 0x000fc400078ec0ff */
[----:B------:R-:W-:Y:S02]  /*0ea0*/  LOP3.LUT R11, R10, 0x5f0, RZ, 0xc0, !PT ;  /* 0x000005f00a0b7812 */ /* 0x000fe400078ec0ff */
[----:B------:R-:W-:Y:S02]  /*0eb0*/  IADD3 R8, R8, UR4, RZ ;  /* 0x0000000408087c10 */ /* 0x000fe4000fffe0ff */
[----:B------:R-:W-:Y:S02]  /*0ec0*/  IADD3 R10, R9, UR4, RZ ;  /* 0x00000004090a7c10 */ /* 0x000fe4000fffe0ff */
[----:B0-----:R-:W-:Y:S02]  /*0ed0*/  IADD3 R4, R11, UR4, RZ ;  /* 0x000000040b047c10 */ /* 0x001fe4000fffe0ff */
[C---:B------:R-:W-:Y:S02]  /*0ee0*/  LEA R8, R3.reuse, R8, 0x2 ;  /* 0x0000000803087211 */ /* 0x040fe400078e10ff */
[C---:B------:R-:W-:Y:S01]  /*0ef0*/  LEA R12, R3.reuse, R10, 0x2 ;  /* 0x0000000a030c7211 */ /* 0x040fe200078e10ff */
[----:B------:R-:W-:Y:S01]  /*0f00*/  BAR.SYNC.DEFER_BLOCKING 0x0 ;  /* 0x0000000000007b1d */ /* 0x000fe20000010000 */
[----:B------:R-:W-:-:S02]  /*0f10*/  LEA R16, R3, R4, 0x2 ;  /* 0x0000000403107211 */ /* 0x000fc400078e10ff */
[----:B-1----:R-:W-:-:S04]  /*0f20*/  SHF.R.S32.HI R5, RZ, 0x1a, R2 ;  /* 0x0000001aff057819 */ /* 0x002fc80000011402 */
[----:B------:R-:W-:Y:S02]  /*0f30*/  SGXT R5, R5, 0x1 ;  /* 0x000000010505781a */ /* 0x000fe40000000200 */
[----:B------:R-:W-:Y:S02]  /*0f40*/  SHF.R.U32.HI R21, RZ, 0x3, R0 ;  /* 0x00000003ff157819 */ /* 0x000fe40000011600 */
[----:B------:R-:W-:Y:S02]  /*0f50*/  LEA.HI R2, R5, R6, RZ, 0xc ;  /* 0x0000000605027211 */ /* 0x000fe400078f60ff */
[----:B------:R-:W0:Y:S01]  /*0f60*/  LDC.64 R4, c[0x0][0x240] ;  /* 0x00009000ff047b82 */ /* 0x000e220000000a00 */
[----:B------:R-:W1:Y:S04]  /*0f70*/  LDS.128 R8, [R8] ;  /* 0x0000000008087984 */ /* 0x000e680000000c00 */
[----:B------:R-:W3:Y:S04]  /*0f80*/  LDS.128 R12, [R12+0x1000] ;  /* 0x001000000c0c7984 */ /* 0x000ee80000000c00 */
[----:B------:R-:W4:Y:S01]  /*0f90*/  LDS.128 R16, [R16+0x2000] ;  /* 0x0020000010107984 */ /* 0x000f220000000c00 */
[----:B--2---:R-:W-:-:S02]  /*0fa0*/  LOP3.LUT R7, R2, 0xfffff000, RZ, 0xc0, !PT ;  /* 0xfffff00002077812 */ /* 0x004fc400078ec0ff */
[----:B------:R-:W-:Y:S02]  /*0fb0*/  SGXT.U32 R21, R21, 0x5 ;  /* 0x000000051515781a */ /* 0x000fe40000000000 */
[----:B------:R-:W-:Y:S02]  /*0fc0*/  IADD3 R7, R6, -R7, RZ ;  /* 0x8000000706077210 */ /* 0x000fe40007ffe0ff */
[----:B------:R-:W-:Y:S02]  /*0fd0*/  SHF.R.S32.HI R2, RZ, 0xc, R2 ;  /* 0x0000000cff027819 */ /* 0x000fe40000011402 */
[----:B------:R-:W-:Y:S02]  /*0fe0*/  LOP3.LUT R21, R21, R32, RZ, 0xfc, !PT ;  /* 0x0000002015157212 */ /* 0x000fe400078efcff */
[----:B------:R-:W-:Y:S01]  /*0ff0*/  LOP3.LUT R6, R3, 0xc00, RZ, 0xfc, !PT ;  /* 0x00000c0003067812 */ /* 0x000fe200078efcff */
[----:B------:R-:W-:Y:S01]  /*1000*/  IMAD R7, R2, 0x60000, R7 ;  /* 0x0006000002077824 */ /* 0x000fe200078e0207 */
[----:B------:R-:W-:-:S02]  /*1010*/  LOP3.LUT R2, R21, 0x20, RZ, 0xfc, !PT ;  /* 0x0000002015027812 */ /* 0x000fc400078efcff */
[C---:B------:R-:W-:Y:S02]  /*1020*/  LOP3.LUT R0, R21.reuse, 0x40, RZ, 0xfc, !PT ;  /* 0x0000004015007812 */ /* 0x040fe400078efcff */
[----:B------:R-:W-:Y:S02]  /*1030*/  SHF.R.U32.HI R6, RZ, 0x1, R6 ;  /* 0x00000001ff067819 */ /* 0x000fe40000011606 */
[----:B------:R-:W-:Y:S02]  /*1040*/  ISETP.GE.AND P0, PT, R21, 0x60, PT ;  /* 0x000000601500780c */ /* 0x000fe40003f06270 */
[----:B------:R-:W-:Y:S02]  /*1050*/  ISETP.GE.AND P1, PT, R2, 0x60, PT ;  /* 0x000000600200780c */ /* 0x000fe40003f26270 */
[----:B------:R-:W-:Y:S02]  /*1060*/  ISETP.GE.AND P2, PT, R0, 0x60, PT ;  /* 0x000000600000780c */ /* 0x000fe40003f46270 */
[----:B------:R-:W-:-:S02]  /*1070*/  LOP3.LUT R6, R6, 0x7f0, RZ, 0xc0, !PT ;  /* 0x000007f006067812 */ /* 0x000fc400078ec0ff */
[-C--:B------:R-:W-:Y:S02]  /*1080*/  LEA R25, R21, R7.reuse, 0xc ;  /* 0x0000000715197211 */ /* 0x080fe400078e60ff */
[-C--:B------:R-:W-:Y:S02]  /*1090*/  LEA R21, R2, R7.reuse, 0xc ;  /* 0x0000000702157211 */ /* 0x080fe400078e60ff */
[----:B------:R-:W-:Y:S02]  /*10a0*/  LEA R23, R0, R7, 0xc ;  /* 0x0000000700177211 */ /* 0x000fe400078e60ff */
[----:B------:R-:W-:Y:S01]  /*10b0*/  IADD3 R0, R6, UR4, RZ ;  /* 0x0000000406007c10 */ /* 0x000fe2000fffe0ff */
[----:B0-----:R-:W-:-:S04]  /*10c0*/  IMAD.WIDE R6, R25, 0x4, R4 ;  /* 0x0000000419067825 */ /* 0x001fc800078e0204 */
[--C-:B------:R-:W-:Y:S01]  /*10d0*/  IMAD.WIDE R20, R21, 0x4, R4.reuse ;  /* 0x0000000415147825 */ /* 0x100fe200078e0204 */
[----:B-1----:R0:W-:Y:S03]  /*10e0*/  @!P0 STG.E.128 desc[UR6][R6.64], R8 ;  /* 0x0000000806008986 */ /* 0x0021e6000c101d06 */
[----:B------:R-:W-:Y:S01]  /*10f0*/  IMAD.WIDE R22, R23, 0x4, R4 ;  /* 0x0000000417167825 */ /* 0x000fe200078e0204 */
[----:B---3--:R0:W-:Y:S01]  /*1100*/  @!P1 STG.E.128 desc[UR6][R20.64], R12 ;  /* 0x0000000c14009986 */ /* 0x0081e2000c101d06 */
[----:B------:R-:W-:-:S03]  /*1110*/  LEA R0, R3, R0, 0x2 ;  /* 0x0000000003007211 */ /* 0x000fc600078e10ff */
[----:B----4-:R0:W-:Y:S02]  /*1120*/  @!P2 STG.E.128 desc[UR6][R22.64], R16 ;  /* 0x000000101600a986 */ /* 0x0101e4000c101d06 */
[----:B0-----:R-:W-:Y:S05]  /*1130*/  @P3 EXIT ;  /* 0x000000000000394d */ /* 0x001fea0003800000 */
[----:B0-----:R-:W0:Y:S01]  /*1140*/  LDS.128 R8, [R0+0x3000] ;  /* 0x0030000000087984 */ /* 0x001e220000000c00 */
[----:B------:R-:W-:-:S05]  /*1150*/  IADD3 R25, R25, 0x60000, RZ ;  /* 0x0006000019197810 */ /* 0x000fca0007ffe0ff */
[----:B------:R-:W-:-:S05]  /*1160*/  IMAD.WIDE R4, R25, 0x4, R4 ;  /* 0x0000000419047825 */ /* 0x000fca00078e0204 */
[----:B0-----:R-:W-:Y:S01]  /*1170*/  STG.E.128 desc[UR6][R4.64], R8 ;  /* 0x0000000804007986 */ /* 0x001fe2000c101d06 */
[----:B------:R-:W-:Y:S05]  /*1180*/  EXIT ;  /* 0x000000000000794d */ /* 0x000fea0003800000 */
.L_x_0:
[----:B------:R-:W-:-:S00]  /*1190*/  BRA `(.L_x_0) ;  /* 0xfffffffc00fc7947 */ /* 0x000fc0000383ffff */
[----:B------:R-:W-:-:S00]  /*11a0*/  NOP ;  /* 0x0000000000007918 */ /* 0x000fc00000000000 */
        /* <DEDUP_REMOVED lines=13> */
.L_x_1:


//--------------------- .nv.global.init           --------------------------
	.section	.nv.global.init,"aw",@progbits
.nv.global.init:
	.type		_$_str,@object
	.size		_$_str,(_$_str_$_2 - _$_str)
_$_str:
        /*0000*/ 	.byte	0x5f, 0x5f, 0x43, 0x55, 0x44, 0x41, 0x5f, 0x46, 0x54, 0x5a, 0x00
	.type		_$_str_$_2,@object
	.size		_$_str_$_2,(.L_1 - _$_str_$_2)
_$_str_$_2:
        /*000b*/ 	.byte	0x5f, 0x5f, 0x43, 0x55, 0x44, 0x41, 0x5f, 0x50, 0x52, 0x45, 0x43, 0x5f, 0x53, 0x51, 0x52, 0x54
        /*001b*/ 	.byte	0x00
.L_1:


//--------------------- .nv.shared.triton_poi_fused__native_batch_norm_legit_no_training_add_2 --------------------------
	.section	.nv.shared.triton_poi_fused__native_batch_norm_legit_no_training_add_2,"aw",@nobits
	.sectionflags	@""
	.align	16
	.zero		1024


//--------------------- .nv.constant0.triton_poi_fused__native_batch_norm_legit_no_training_add_2 --------------------------
	.section	.nv.constant0.triton_poi_fused__native_batch_norm_legit_no_training_add_2,"a",@progbits
	.sectionflags	@""
	.align	4
.nv.constant0.triton_poi_fused__native_batch_norm_legit_no_training_add_2:
	.zero		592
